//
// Generated by NVIDIA NVVM Compiler
//
// Compiler Build ID: CL-36424714
// Cuda compilation tools, release 13.0, V13.0.88
// Based on NVVM 20.0.0
//

.version 9.0
.target sm_100
.address_size 64

	// .globl	_Z13Device_Kernelv
.extern .func  (.param .b32 func_retval0) vprintf
(
	.param .b64 vprintf_param_0,
	.param .b64 vprintf_param_1
)
;
.global .align 1 .b8 _ZN34_INTERNAL_eae085ea_4_k_cu_8c3209374cuda3std3__45__cpo5beginE[1];
.global .align 1 .b8 _ZN34_INTERNAL_eae085ea_4_k_cu_8c3209374cuda3std3__45__cpo3endE[1];
.global .align 1 .b8 _ZN34_INTERNAL_eae085ea_4_k_cu_8c3209374cuda3std3__45__cpo6cbeginE[1];
.global .align 1 .b8 _ZN34_INTERNAL_eae085ea_4_k_cu_8c3209374cuda3std3__45__cpo4cendE[1];
.global .align 1 .b8 _ZN34_INTERNAL_eae085ea_4_k_cu_8c3209374cuda3std3__45__cpo6rbeginE[1];
.global .align 1 .b8 _ZN34_INTERNAL_eae085ea_4_k_cu_8c3209374cuda3std3__45__cpo4rendE[1];
.global .align 1 .b8 _ZN34_INTERNAL_eae085ea_4_k_cu_8c3209374cuda3std3__45__cpo7crbeginE[1];
.global .align 1 .b8 _ZN34_INTERNAL_eae085ea_4_k_cu_8c3209374cuda3std3__45__cpo5crendE[1];
.global .align 1 .b8 _ZN34_INTERNAL_eae085ea_4_k_cu_8c3209374cuda3std3__436_GLOBAL__N__eae085ea_4_k_cu_8c3209376ignoreE[1];
.global .align 1 .b8 _ZN34_INTERNAL_eae085ea_4_k_cu_8c3209374cuda3std3__419piecewise_constructE[1];
.global .align 1 .b8 _ZN34_INTERNAL_eae085ea_4_k_cu_8c3209374cuda3std3__48in_placeE[1];
.global .align 1 .b8 _ZN34_INTERNAL_eae085ea_4_k_cu_8c3209374cuda3std3__420unreachable_sentinelE[1];
.global .align 1 .b8 _ZN34_INTERNAL_eae085ea_4_k_cu_8c3209374cuda3std3__47nulloptE[1];
.global .align 1 .b8 _ZN34_INTERNAL_eae085ea_4_k_cu_8c3209374cuda3std3__48unexpectE[1];
.global .align 1 .b8 _ZN34_INTERNAL_eae085ea_4_k_cu_8c3209374cuda3std6ranges3__45__cpo4swapE[1];
.global .align 1 .b8 _ZN34_INTERNAL_eae085ea_4_k_cu_8c3209374cuda3std6ranges3__45__cpo9iter_moveE[1];
.global .align 1 .b8 _ZN34_INTERNAL_eae085ea_4_k_cu_8c3209374cuda3std6ranges3__45__cpo5beginE[1];
.global .align 1 .b8 _ZN34_INTERNAL_eae085ea_4_k_cu_8c3209374cuda3std6ranges3__45__cpo3endE[1];
.global .align 1 .b8 _ZN34_INTERNAL_eae085ea_4_k_cu_8c3209374cuda3std6ranges3__45__cpo6cbeginE[1];
.global .align 1 .b8 _ZN34_INTERNAL_eae085ea_4_k_cu_8c3209374cuda3std6ranges3__45__cpo4cendE[1];
.global .align 1 .b8 _ZN34_INTERNAL_eae085ea_4_k_cu_8c3209374cuda3std6ranges3__45__cpo7advanceE[1];
.global .align 1 .b8 _ZN34_INTERNAL_eae085ea_4_k_cu_8c3209374cuda3std6ranges3__45__cpo9iter_swapE[1];
.global .align 1 .b8 _ZN34_INTERNAL_eae085ea_4_k_cu_8c3209374cuda3std6ranges3__45__cpo4nextE[1];
.global .align 1 .b8 _ZN34_INTERNAL_eae085ea_4_k_cu_8c3209374cuda3std6ranges3__45__cpo4prevE[1];
.global .align 1 .b8 _ZN34_INTERNAL_eae085ea_4_k_cu_8c3209374cuda3std6ranges3__45__cpo4dataE[1];
.global .align 1 .b8 _ZN34_INTERNAL_eae085ea_4_k_cu_8c3209374cuda3std6ranges3__45__cpo5cdataE[1];
.global .align 1 .b8 _ZN34_INTERNAL_eae085ea_4_k_cu_8c3209374cuda3std6ranges3__45__cpo4sizeE[1];
.global .align 1 .b8 _ZN34_INTERNAL_eae085ea_4_k_cu_8c3209374cuda3std6ranges3__45__cpo5ssizeE[1];
.global .align 1 .b8 _ZN34_INTERNAL_eae085ea_4_k_cu_8c3209374cuda3std6ranges3__45__cpo8distanceE[1];
.global .align 1 .b8 _ZN34_INTERNAL_eae085ea_4_k_cu_8c3209376thrust24THRUST_300001_SM_1000_NS8cuda_cub3parE[1];
.global .align 1 .b8 _ZN34_INTERNAL_eae085ea_4_k_cu_8c3209376thrust24THRUST_300001_SM_1000_NS8cuda_cub10par_nosyncE[1];
.global .align 1 .b8 _ZN34_INTERNAL_eae085ea_4_k_cu_8c3209376thrust24THRUST_300001_SM_1000_NS6system6detail10sequential3seqE[1];
.global .align 1 .b8 _ZN34_INTERNAL_eae085ea_4_k_cu_8c3209376thrust24THRUST_300001_SM_1000_NS12placeholders2_1E[1];
.global .align 1 .b8 _ZN34_INTERNAL_eae085ea_4_k_cu_8c3209376thrust24THRUST_300001_SM_1000_NS12placeholders2_2E[1];
.global .align 1 .b8 _ZN34_INTERNAL_eae085ea_4_k_cu_8c3209376thrust24THRUST_300001_SM_1000_NS12placeholders2_3E[1];
.global .align 1 .b8 _ZN34_INTERNAL_eae085ea_4_k_cu_8c3209376thrust24THRUST_300001_SM_1000_NS12placeholders2_4E[1];
.global .align 1 .b8 _ZN34_INTERNAL_eae085ea_4_k_cu_8c3209376thrust24THRUST_300001_SM_1000_NS12placeholders2_5E[1];
.global .align 1 .b8 _ZN34_INTERNAL_eae085ea_4_k_cu_8c3209376thrust24THRUST_300001_SM_1000_NS12placeholders2_6E[1];
.global .align 1 .b8 _ZN34_INTERNAL_eae085ea_4_k_cu_8c3209376thrust24THRUST_300001_SM_1000_NS12placeholders2_7E[1];
.global .align 1 .b8 _ZN34_INTERNAL_eae085ea_4_k_cu_8c3209376thrust24THRUST_300001_SM_1000_NS12placeholders2_8E[1];
.global .align 1 .b8 _ZN34_INTERNAL_eae085ea_4_k_cu_8c3209376thrust24THRUST_300001_SM_1000_NS12placeholders2_9E[1];
.global .align 1 .b8 _ZN34_INTERNAL_eae085ea_4_k_cu_8c3209376thrust24THRUST_300001_SM_1000_NS12placeholders3_10E[1];
.global .align 1 .b8 _ZN34_INTERNAL_eae085ea_4_k_cu_8c3209376thrust24THRUST_300001_SM_1000_NS3seqE[1];
.global .align 1 .b8 $str[133] = {68, 101, 118, 105, 99, 101, 32, 40, 105, 120, 44, 32, 105, 121, 41, 32, 61, 32, 40, 37, 100, 44, 32, 37, 100, 41, 32, 58, 32, 116, 104, 114, 101, 97, 100, 73, 100, 120, 46, 120, 32, 61, 32, 37, 100, 44, 32, 98, 108, 111, 99, 107, 73, 100, 120, 46, 120, 32, 61, 32, 37, 100, 44, 32, 98, 108, 111, 99, 107, 68, 105, 109, 46, 120, 32, 61, 32, 37, 100, 44, 32, 116, 104, 114, 101, 97, 100, 73, 100, 120, 46, 121, 32, 61, 32, 37, 100, 44, 32, 98, 108, 111, 99, 107, 73, 100, 120, 46, 121, 32, 61, 32, 37, 100, 44, 32, 98, 108, 111, 99, 107, 68, 105, 109, 46, 121, 32, 61, 32, 37, 100, 10};

.visible .entry _Z13Device_Kernelv()
{
	.local .align 8 .b8 	__local_depot0[40];
	.reg .b64 	%SP;
	.reg .b64 	%SPL;
	.reg .b32 	%r<11>;
	.reg .b32 	%f<3>;
	.reg .b64 	%rd<5>;
	.reg .b64 	%fd<3>;

	mov.u64 	%SPL, __local_depot0;
	cvta.local.u64 	%SP, %SPL;
	add.u64 	%rd1, %SP, 0;
	add.u64 	%rd2, %SPL, 0;
	mov.u32 	%r1, %tid.x;
	mov.u32 	%r2, %ctaid.x;
	mov.u32 	%r3, %ntid.x;
	mad.lo.s32 	%r4, %r2, %r3, %r1;
	cvt.rn.f32.u32 	%f1, %r4;
	mov.u32 	%r5, %tid.y;
	mov.u32 	%r6, %ctaid.y;
	mov.u32 	%r7, %ntid.y;
	mad.lo.s32 	%r8, %r6, %r7, %r5;
	cvt.rn.f32.u32 	%f2, %r8;
	cvt.f64.f32 	%fd1, %f1;
	cvt.f64.f32 	%fd2, %f2;
	st.local.f64 	[%rd2], %fd1;
	st.local.f64 	[%rd2+8], %fd2;
	st.local.v2.u32 	[%rd2+16], {%r1, %r2};
	st.local.v2.u32 	[%rd2+24], {%r3, %r5};
	st.local.v2.u32 	[%rd2+32], {%r6, %r7};
	mov.u64 	%rd3, $str;
	cvta.global.u64 	%rd4, %rd3;
	{ // callseq 0, 0
	.param .b64 param0;
	st.param.b64 	[param0], %rd4;
	.param .b64 param1;
	st.param.b64 	[param1], %rd1;
	.param .b32 retval0;
	call.uni (retval0), 
	vprintf, 
	(
	param0, 
	param1
	);
	ld.param.b32 	%r9, [retval0];
	} // callseq 0
	ret;

}
	// .globl	_ZN3cub18CUB_300001_SM_10006detail11EmptyKernelIvEEvv
.visible .entry _ZN3cub18CUB_300001_SM_10006detail11EmptyKernelIvEEvv()
{


	ret;

}


// ===== COMPILED SASS (sm_100) =====

	.target	sm_100

	.elftype	@"ET_EXEC"


//--------------------- .note.nv.tkinfo           --------------------------
	.section	.note.nv.tkinfo,"",@"SHT_NOTE"
	.sectionflags	@"SHF_NOTE_NV_TKINFO"
	.tkinfo
        /*0018*/ 	.word	0x00000002
        /*0030*/ 	.string	""
        /*0030*/ 	.string	"ptxas"
        /*0030*/ 	.string	"Cuda compilation tools, release 13.0, V13.0.88"
        /*0030*/ 	.string	"Build cuda_13.0.r13.0/compiler.36424714_0"
        /*0030*/ 	.string	"-arch sm_100 -m 64 "



//--------------------- .note.nv.cuinfo           --------------------------
	.section	.note.nv.cuinfo,"",@"SHT_NOTE"
	.sectionflags	@"SHF_NOTE_NV_CUINFO"
        /*0018*/ 	.short	0x0002
        /*001a*/ 	.short	0x0064
        /*001c*/ 	.short	0x0082
	.zero		2


//--------------------- .nv.info                  --------------------------
	.section	.nv.info,"",@"SHT_CUDA_INFO"
	.align	4


	//----- nvinfo : EIATTR_REGCOUNT
	.align		4
        /*0000*/ 	.byte	0x04, 0x2f
        /*0002*/ 	.short	(.L_45 - .L_44)
	.align		4
.L_44:
        /*0004*/ 	.word	index@(_Z13Device_Kernelv)
        /*0008*/ 	.word	0x00000018


	//----- nvinfo : EIATTR_FRAME_SIZE
	.align		4
.L_45:
        /*000c*/ 	.byte	0x04, 0x11
        /*000e*/ 	.short	(.L_47 - .L_46)
	.align		4
.L_46:
        /*0010*/ 	.word	index@(_Z13Device_Kernelv)
        /*0014*/ 	.word	0x00000028


	//----- nvinfo : EIATTR_REGCOUNT
	.align		4
.L_47:
        /*0018*/ 	.byte	0x04, 0x2f
        /*001a*/ 	.short	(.L_49 - .L_48)
	.align		4
.L_48:
        /*001c*/ 	.word	index@(_ZN3cub18CUB_300001_SM_10006detail11EmptyKernelIvEEvv)
        /*0020*/ 	.word	0x00000004


	//----- nvinfo : EIATTR_FRAME_SIZE
	.align		4
.L_49:
        /*0024*/ 	.byte	0x04, 0x11
        /*0026*/ 	.short	(.L_51 - .L_50)
	.align		4
.L_50:
        /*0028*/ 	.word	index@(_ZN3cub18CUB_300001_SM_10006detail11EmptyKernelIvEEvv)
        /*002c*/ 	.word	0x00000000


	//----- nvinfo : EIATTR_MIN_STACK_SIZE
	.align		4
.L_51:
        /*0030*/ 	.byte	0x04, 0x12
        /*0032*/ 	.short	(.L_53 - .L_52)
	.align		4
.L_52:
        /*0034*/ 	.word	index@(_ZN3cub18CUB_300001_SM_10006detail11EmptyKernelIvEEvv)
        /*0038*/ 	.word	0x00000000


	//----- nvinfo : EIATTR_MIN_STACK_SIZE
	.align		4
.L_53:
        /*003c*/ 	.byte	0x04, 0x12
        /*003e*/ 	.short	(.L_55 - .L_54)
	.align		4
.L_54:
        /*0040*/ 	.word	index@(_Z13Device_Kernelv)
        /*0044*/ 	.word	0x00000028
.L_55:


//--------------------- .nv.compat                --------------------------
	.section	.nv.compat,"",@"SHT_CUDA_COMPAT_INFO"
	.align	4
        /*0000*/ 	.byte	0x02, 0x09, 0x00, 0x00, 0x02, 0x02, 0x01, 0x00, 0x02, 0x05, 0x05, 0x00, 0x03, 0x07, 0x01, 0x01
        /*0010*/ 	.byte	0x02, 0x03, 0x00, 0x00, 0x02, 0x06, 0x01, 0x00, 0x04, 0x0b, 0x08, 0x00, 0x09, 0x00, 0x00, 0x00
        /*0020*/ 	.byte	0x00, 0x00, 0x00, 0x00


//--------------------- .nv.info._ZN3cub18CUB_300001_SM_10006detail11EmptyKernelIvEEvv --------------------------
	.section	.nv.info._ZN3cub18CUB_300001_SM_10006detail11EmptyKernelIvEEvv,"",@"SHT_CUDA_INFO"
	.sectionflags	@""
	.align	4


	//----- nvinfo : EIATTR_CUDA_API_VERSION
	.align		4
        /*0000*/ 	.byte	0x04, 0x37
        /*0002*/ 	.short	(.L_57 - .L_56)
.L_56:
        /*0004*/ 	.word	0x00000082


	//----- nvinfo : EIATTR_SPARSE_MMA_MASK
	.align		4
.L_57:
        /*0008*/ 	.byte	0x03, 0x50
        /*000a*/ 	.short	0x0000


	//----- nvinfo : EIATTR_MAXREG_COUNT
	.align		4
        /*000c*/ 	.byte	0x03, 0x1b
        /*000e*/ 	.short	0x00ff


	//----- nvinfo : EIATTR_MERCURY_ISA_VERSION
	.align		4
        /*0010*/ 	.byte	0x03, 0x5f
        /*0012*/ 	.short	0x0101


	//----- nvinfo : EIATTR_VRC_CTA_INIT_COUNT
	.align		4
        /*0014*/ 	.byte	0x02, 0x4a
	.zero		1
	.zero		1


	//----- nvinfo : EIATTR_EXIT_INSTR_OFFSETS
	.align		4
        /*0018*/ 	.byte	0x04, 0x1c
        /*001a*/ 	.short	(.L_59 - .L_58)


	//   ....[0]....
.L_58:
        /*001c*/ 	.word	0x00000010


	//----- nvinfo : EIATTR_SW_WAR
	.align		4
.L_59:
        /*0020*/ 	.byte	0x04, 0x36
        /*0022*/ 	.short	(.L_61 - .L_60)
.L_60:
        /*0024*/ 	.word	0x00000008
.L_61:


//--------------------- .nv.info._Z13Device_Kernelv --------------------------
	.section	.nv.info._Z13Device_Kernelv,"",@"SHT_CUDA_INFO"
	.sectionflags	@""
	.align	4


	//----- nvinfo : EIATTR_CUDA_API_VERSION
	.align		4
        /*0000*/ 	.byte	0x04, 0x37
        /*0002*/ 	.short	(.L_63 - .L_62)
.L_62:
        /*0004*/ 	.word	0x00000082


	//----- nvinfo : EIATTR_SPARSE_MMA_MASK
	.align		4
.L_63:
        /*0008*/ 	.byte	0x03, 0x50
        /*000a*/ 	.short	0x0000


	//----- nvinfo : EIATTR_MAXREG_COUNT
	.align		4
        /*000c*/ 	.byte	0x03, 0x1b
        /*000e*/ 	.short	0x00ff


	//----- nvinfo : EIATTR_EXTERNS
	.align		4
        /*0010*/ 	.byte	0x04, 0x0f
        /*0012*/ 	.short	(.L_65 - .L_64)


	//   ....[0]....
	.align		4
.L_64:
        /*0014*/ 	.word	index@(vprintf)


	//----- nvinfo : EIATTR_MERCURY_ISA_VERSION
	.align		4
.L_65:
        /*0018*/ 	.byte	0x03, 0x5f
        /*001a*/ 	.short	0x0101


	//----- nvinfo : EIATTR_VRC_CTA_INIT_COUNT
	.align		4
        /*001c*/ 	.byte	0x02, 0x4a
	.zero		1
	.zero		1


	//----- nvinfo : EIATTR_SYSCALL_OFFSETS
	.align		4
        /*0020*/ 	.byte	0x04, 0x46
        /*0022*/ 	.short	(.L_67 - .L_66)


	//   ....[0]....
.L_66:
        /*0024*/ 	.word	0x000001d0


	//----- nvinfo : EIATTR_EXIT_INSTR_OFFSETS
	.align		4
.L_67:
        /*0028*/ 	.byte	0x04, 0x1c
        /*002a*/ 	.short	(.L_69 - .L_68)


	//   ....[0]....
.L_68:
        /*002c*/ 	.word	0x000001e0


	//----- nvinfo : EIATTR_SW_WAR
	.align		4
.L_69:
        /*0030*/ 	.byte	0x04, 0x36
        /*0032*/ 	.short	(.L_71 - .L_70)
.L_70:
        /*0034*/ 	.word	0x00000008
.L_71:


//--------------------- .nv.callgraph             --------------------------
	.section	.nv.callgraph,"",@"SHT_CUDA_CALLGRAPH"
	.align	4
	.sectionentsize	8
	.align		4
        /*0000*/ 	.word	0x00000000
	.align		4
        /*0004*/ 	.word	0xffffffff
	.align		4
        /*0008*/ 	.word	index@(_Z13Device_Kernelv)
	.align		4
        /*000c*/ 	.word	index@(vprintf)
	.align		4
        /*0010*/ 	.word	0x00000000
	.align		4
        /*0014*/ 	.word	0xfffffffe
	.align		4
        /*0018*/ 	.word	0x00000000
	.align		4
        /*001c*/ 	.word	0xfffffffd
	.align		4
        /*0020*/ 	.word	0x00000000
	.align		4
        /*0024*/ 	.word	0xfffffffc


//--------------------- .nv.constant4             --------------------------
	.section	.nv.constant4,"a",@progbits
	.align	8
	.align		8
.nv.constant4:
        /*0000*/ 	.dword	_ZN34_INTERNAL_eae085ea_4_k_cu_8c3209374cuda3std3__45__cpo5beginE
	.align		8
        /*0008*/ 	.dword	_ZN34_INTERNAL_eae085ea_4_k_cu_8c3209374cuda3std3__45__cpo3endE
	.align		8
        /*0010*/ 	.dword	_ZN34_INTERNAL_eae085ea_4_k_cu_8c3209374cuda3std3__45__cpo6cbeginE
	.align		8
        /*0018*/ 	.dword	_ZN34_INTERNAL_eae085ea_4_k_cu_8c3209374cuda3std3__45__cpo4cendE
	.align		8
        /*0020*/ 	.dword	_ZN34_INTERNAL_eae085ea_4_k_cu_8c3209374cuda3std3__45__cpo6rbeginE
	.align		8
        /*0028*/ 	.dword	_ZN34_INTERNAL_eae085ea_4_k_cu_8c3209374cuda3std3__45__cpo4rendE
	.align		8
        /*0030*/ 	.dword	_ZN34_INTERNAL_eae085ea_4_k_cu_8c3209374cuda3std3__45__cpo7crbeginE
	.align		8
        /*0038*/ 	.dword	_ZN34_INTERNAL_eae085ea_4_k_cu_8c3209374cuda3std3__45__cpo5crendE
	.align		8
        /*0040*/ 	.dword	_ZN34_INTERNAL_eae085ea_4_k_cu_8c3209374cuda3std3__436_GLOBAL__N__eae085ea_4_k_cu_8c3209376ignoreE
	.align		8
        /*0048*/ 	.dword	_ZN34_INTERNAL_eae085ea_4_k_cu_8c3209374cuda3std3__419piecewise_constructE
	.align		8
        /*0050*/ 	.dword	_ZN34_INTERNAL_eae085ea_4_k_cu_8c3209374cuda3std3__48in_placeE
	.align		8
        /*0058*/ 	.dword	_ZN34_INTERNAL_eae085ea_4_k_cu_8c3209374cuda3std3__420unreachable_sentinelE
	.align		8
        /*0060*/ 	.dword	_ZN34_INTERNAL_eae085ea_4_k_cu_8c3209374cuda3std3__47nulloptE
	.align		8
        /*0068*/ 	.dword	_ZN34_INTERNAL_eae085ea_4_k_cu_8c3209374cuda3std3__48unexpectE
	.align		8
        /*0070*/ 	.dword	_ZN34_INTERNAL_eae085ea_4_k_cu_8c3209374cuda3std6ranges3__45__cpo4swapE
	.align		8
        /*0078*/ 	.dword	_ZN34_INTERNAL_eae085ea_4_k_cu_8c3209374cuda3std6ranges3__45__cpo9iter_moveE
	.align		8
        /*0080*/ 	.dword	_ZN34_INTERNAL_eae085ea_4_k_cu_8c3209374cuda3std6ranges3__45__cpo5beginE
	.align		8
        /*0088*/ 	.dword	_ZN34_INTERNAL_eae085ea_4_k_cu_8c3209374cuda3std6ranges3__45__cpo3endE
	.align		8
        /*0090*/ 	.dword	_ZN34_INTERNAL_eae085ea_4_k_cu_8c3209374cuda3std6ranges3__45__cpo6cbeginE
	.align		8
        /*0098*/ 	.dword	_ZN34_INTERNAL_eae085ea_4_k_cu_8c3209374cuda3std6ranges3__45__cpo4cendE
	.align		8
        /*00a0*/ 	.dword	_ZN34_INTERNAL_eae085ea_4_k_cu_8c3209374cuda3std6ranges3__45__cpo7advanceE
	.align		8
        /*00a8*/ 	.dword	_ZN34_INTERNAL_eae085ea_4_k_cu_8c3209374cuda3std6ranges3__45__cpo9iter_swapE
	.align		8
        /*00b0*/ 	.dword	_ZN34_INTERNAL_eae085ea_4_k_cu_8c3209374cuda3std6ranges3__45__cpo4nextE
	.align		8
        /*00b8*/ 	.dword	_ZN34_INTERNAL_eae085ea_4_k_cu_8c3209374cuda3std6ranges3__45__cpo4prevE
	.align		8
        /*00c0*/ 	.dword	_ZN34_INTERNAL_eae085ea_4_k_cu_8c3209374cuda3std6ranges3__45__cpo4dataE
	.align		8
        /*00c8*/ 	.dword	_ZN34_INTERNAL_eae085ea_4_k_cu_8c3209374cuda3std6ranges3__45__cpo5cdataE
	.align		8
        /*00d0*/ 	.dword	_ZN34_INTERNAL_eae085ea_4_k_cu_8c3209374cuda3std6ranges3__45__cpo4sizeE
	.align		8
        /*00d8*/ 	.dword	_ZN34_INTERNAL_eae085ea_4_k_cu_8c3209374cuda3std6ranges3__45__cpo5ssizeE
	.align		8
        /*00e0*/ 	.dword	_ZN34_INTERNAL_eae085ea_4_k_cu_8c3209374cuda3std6ranges3__45__cpo8distanceE
	.align		8
        /*00e8*/ 	.dword	_ZN34_INTERNAL_eae085ea_4_k_cu_8c3209376thrust24THRUST_300001_SM_1000_NS8cuda_cub3parE
	.align		8
        /*00f0*/ 	.dword	_ZN34_INTERNAL_eae085ea_4_k_cu_8c3209376thrust24THRUST_300001_SM_1000_NS8cuda_cub10par_nosyncE
	.align		8
        /*00f8*/ 	.dword	_ZN34_INTERNAL_eae085ea_4_k_cu_8c3209376thrust24THRUST_300001_SM_1000_NS6system6detail10sequential3seqE
	.align		8
        /*0100*/ 	.dword	_ZN34_INTERNAL_eae085ea_4_k_cu_8c3209376thrust24THRUST_300001_SM_1000_NS12placeholders2_1E
	.align		8
        /*0108*/ 	.dword	_ZN34_INTERNAL_eae085ea_4_k_cu_8c3209376thrust24THRUST_300001_SM_1000_NS12placeholders2_2E
	.align		8
        /*0110*/ 	.dword	_ZN34_INTERNAL_eae085ea_4_k_cu_8c3209376thrust24THRUST_300001_SM_1000_NS12placeholders2_3E
	.align		8
        /*0118*/ 	.dword	_ZN34_INTERNAL_eae085ea_4_k_cu_8c3209376thrust24THRUST_300001_SM_1000_NS12placeholders2_4E
	.align		8
        /*0120*/ 	.dword	_ZN34_INTERNAL_eae085ea_4_k_cu_8c3209376thrust24THRUST_300001_SM_1000_NS12placeholders2_5E
	.align		8
        /*0128*/ 	.dword	_ZN34_INTERNAL_eae085ea_4_k_cu_8c3209376thrust24THRUST_300001_SM_1000_NS12placeholders2_6E
	.align		8
        /*0130*/ 	.dword	_ZN34_INTERNAL_eae085ea_4_k_cu_8c3209376thrust24THRUST_300001_SM_1000_NS12placeholders2_7E
	.align		8
        /*0138*/ 	.dword	_ZN34_INTERNAL_eae085ea_4_k_cu_8c3209376thrust24THRUST_300001_SM_1000_NS12placeholders2_8E
	.align		8
        /*0140*/ 	.dword	_ZN34_INTERNAL_eae085ea_4_k_cu_8c3209376thrust24THRUST_300001_SM_1000_NS12placeholders2_9E
	.align		8
        /*0148*/ 	.dword	_ZN34_INTERNAL_eae085ea_4_k_cu_8c3209376thrust24THRUST_300001_SM_1000_NS12placeholders3_10E
	.align		8
        /*0150*/ 	.dword	_ZN34_INTERNAL_eae085ea_4_k_cu_8c3209376thrust24THRUST_300001_SM_1000_NS3seqE
	.align		8
        /*0158*/ 	.dword	$str
	.align		8
        /*0160*/ 	.dword	vprintf


//--------------------- .text._ZN3cub18CUB_300001_SM_10006detail11EmptyKernelIvEEvv --------------------------
	.section	.text._ZN3cub18CUB_300001_SM_10006detail11EmptyKernelIvEEvv,"ax",@progbits
	.align	128
        .global         _ZN3cub18CUB_300001_SM_10006detail11EmptyKernelIvEEvv
        .type           _ZN3cub18CUB_300001_SM_10006detail11EmptyKernelIvEEvv,@function
        .size           _ZN3cub18CUB_300001_SM_10006detail11EmptyKernelIvEEvv,(.L_x_3 - _ZN3cub18CUB_300001_SM_10006detail11EmptyKernelIvEEvv)
        .other          _ZN3cub18CUB_300001_SM_10006detail11EmptyKernelIvEEvv,@"STO_CUDA_ENTRY STV_DEFAULT"
_ZN3cub18CUB_300001_SM_10006detail11EmptyKernelIvEEvv:
.text._ZN3cub18CUB_300001_SM_10006detail11EmptyKernelIvEEvv:
[----:B------:R-:W-:Y:S01]  /*0000*/  LDC R1, c[0x0][0x37c] ;  /* 0x0000df00ff017b82 */ /* 0x000fe20000000800 */
[----:B------:R-:W-:Y:S05]  /*0010*/  EXIT ;  /* 0x000000000000794d */ /* 0x000fea0003800000 */
.L_x_0:
[----:B------:R-:W-:-:S00]  /*0020*/  BRA `(.L_x_0) ;  /* 0xfffffffc00fc7947 */ /* 0x000fc0000383ffff */
[----:B------:R-:W-:-:S00]  /*0030*/  NOP ;  /* 0x0000000000007918 */ /* 0x000fc00000000000 */
        /* <DEDUP_REMOVED lines=12> */
.L_x_3:


//--------------------- .text._Z13Device_Kernelv  --------------------------
	.section	.text._Z13Device_Kernelv,"ax",@progbits
	.align	128
        .global         _Z13Device_Kernelv
        .type           _Z13Device_Kernelv,@function
        .size           _Z13Device_Kernelv,(.L_x_4 - _Z13Device_Kernelv)
        .other          _Z13Device_Kernelv,@"STO_CUDA_ENTRY STV_DEFAULT"
_Z13Device_Kernelv:
.text._Z13Device_Kernelv:
[----:B------:R-:W0:Y:S01]  /*0000*/  LDC R1, c[0x0][0x37c] ;  /* 0x0000df00ff017b82 */ /* 0x000e220000000800 */
[----:B------:R-:W1:Y:S01]  /*0010*/  S2R R12, SR_TID.X ;  /* 0x00000000000c7919 */ /* 0x000e620000002100 */
[----:B------:R-:W2:Y:S06]  /*0020*/  LDCU UR5, c[0x0][0x2fc] ;  /* 0x00005f80ff0577ac */ /* 0x000eac0008000800 */
[----:B------:R-:W1:Y:S01]  /*0030*/  LDC R14, c[0x0][0x360] ;  /* 0x0000d800ff0e7b82 */ /* 0x000e620000000800 */
[----:B------:R-:W-:Y:S01]  /*0040*/  MOV R10, 0x160 ;  /* 0x00000160000a7802 */ /* 0x000fe20000000f00 */
[----:B------:R-:W1:Y:S01]  /*0050*/  S2R R13, SR_CTAID.X ;  /* 0x00000000000d7919 */ /* 0x000e620000002500 */
[----:B0-----:R-:W-:Y:S01]  /*0060*/  VIADD R1, R1, 0xffffffd8 ;  /* 0xffffffd801017836 */ /* 0x001fe20000000000 */
[----:B------:R-:W0:Y:S01]  /*0070*/  LDCU UR4, c[0x0][0x2f8] ;  /* 0x00005f00ff0477ac */ /* 0x000e220008000800 */
[----:B------:R-:W3:Y:S03]  /*0080*/  S2R R15, SR_TID.Y ;  /* 0x00000000000f7919 */ /* 0x000ee60000002200 */
[----:B------:R-:W4:Y:S01]  /*0090*/  LDC R17, c[0x0][0x364] ;  /* 0x0000d900ff117b82 */ /* 0x000f220000000800 */
[----:B------:R-:W5:Y:S01]  /*00a0*/  LDCU.64 UR6, c[0x4][0x158] ;  /* 0x01002b00ff0677ac */ /* 0x000f620008000a00 */
[----:B------:R-:W4:Y:S06]  /*00b0*/  S2R R16, SR_CTAID.Y ;  /* 0x0000000000107919 */ /* 0x000f2c0000002600 */
[----:B------:R-:W4:Y:S01]  /*00c0*/  LDC.64 R10, c[0x4][R10] ;  /* 0x010000000a0a7b82 */ /* 0x000f220000000a00 */
[----:B0-----:R-:W-:Y:S01]  /*00d0*/  IADD3 R6, P0, PT, R1, UR4, RZ ;  /* 0x0000000401067c10 */ /* 0x001fe2000ff1e0ff */
[----:B-----5:R-:W-:Y:S01]  /*00e0*/  IMAD.U32 R4, RZ, RZ, UR6 ;  /* 0x00000006ff047e24 */ /* 0x020fe2000f8e00ff */
[----:B------:R-:W-:-:S03]  /*00f0*/  MOV R5, UR7 ;  /* 0x0000000700057c02 */ /* 0x000fc60008000f00 */
[----:B--2---:R-:W-:Y:S02]  /*0100*/  IMAD.X R7, RZ, RZ, UR5, P0 ;  /* 0x00000005ff077e24 */ /* 0x004fe400080e06ff */
[----:B-1----:R-:W-:Y:S01]  /*0110*/  IMAD R0, R13, R14, R12 ;  /* 0x0000000e0d007224 */ /* 0x002fe200078e020c */
[----:B------:R0:W-:Y:S04]  /*0120*/  STL.64 [R1+0x10], R12 ;  /* 0x0000100c01007387 */ /* 0x0001e80000100a00 */
[----:B------:R-:W-:Y:S01]  /*0130*/  I2FP.F32.U32 R2, R0 ;  /* 0x0000000000027245 */ /* 0x000fe20000201000 */
[----:B---3--:R0:W-:Y:S01]  /*0140*/  STL.64 [R1+0x18], R14 ;  /* 0x0000180e01007387 */ /* 0x0081e20000100a00 */
[----:B----4-:R-:W-:-:S03]  /*0150*/  IMAD R0, R16, R17, R15 ;  /* 0x0000001110007224 */ /* 0x010fc600078e020f */
[----:B------:R0:W-:Y:S01]  /*0160*/  STL.64 [R1+0x20], R16 ;  /* 0x0000201001007387 */ /* 0x0001e20000100a00 */
[----:B------:R-:W1:Y:S01]  /*0170*/  F2F.F64.F32 R2, R2 ;  /* 0x0000000200027310 */ /* 0x000e620000201800 */
[----:B------:R-:W-:-:S07]  /*0180*/  I2FP.F32.U32 R0, R0 ;  /* 0x0000000000007245 */ /* 0x000fce0000201000 */
[----:B------:R-:W2:Y:S01]  /*0190*/  F2F.F64.F32 R8, R0 ;  /* 0x0000000000087310 */ /* 0x000ea20000201800 */
[----:B-1----:R0:W-:Y:S04]  /*01a0*/  STL.64 [R1], R2 ;  /* 0x0000000201007387 */ /* 0x0021e80000100a00 */
[----:B--2---:R0:W-:Y:S02]  /*01b0*/  STL.64 [R1+0x8], R8 ;  /* 0x0000080801007387 */ /* 0x0041e40000100a00 */
[----:B------:R-:W-:-:S07]  /*01c0*/  LEPC R20, `(.L_x_1) ;  /* 0x000000001014794e */ /* 0x000fce0000000000 */
[----:B0-----:R-:W-:Y:S05]  /*01d0*/  CALL.ABS.NOINC R10 ;  /* 0x000000000a007343 */ /* 0x001fea0003c00000 */
.L_x_1:
[----:B------:R-:W-:Y:S05]  /*01e0*/  EXIT ;  /* 0x000000000000794d */ /* 0x000fea0003800000 */
.L_x_2:
        /* <DEDUP_REMOVED lines=9> */
.L_x_4:


//--------------------- .nv.global.init           --------------------------
	.section	.nv.global.init,"aw",@progbits
.nv.global.init:
	.type		$str,@object
	.size		$str,(.L_43 - $str)
$str:
        /*0000*/ 	.byte	0x44, 0x65, 0x76, 0x69, 0x63, 0x65, 0x20, 0x28, 0x69, 0x78, 0x2c, 0x20, 0x69, 0x79, 0x29, 0x20
        /*0010*/ 	.byte	0x3d, 0x20, 0x28, 0x25, 0x64, 0x2c, 0x20, 0x25, 0x64, 0x29, 0x20, 0x3a, 0x20, 0x74, 0x68, 0x72
        /*0020*/ 	.byte	0x65, 0x61, 0x64, 0x49, 0x64, 0x78, 0x2e, 0x78, 0x20, 0x3d, 0x20, 0x25, 0x64, 0x2c, 0x20, 0x62
        /*0030*/ 	.byte	0x6c, 0x6f, 0x63, 0x6b, 0x49, 0x64, 0x78, 0x2e, 0x78, 0x20, 0x3d, 0x20, 0x25, 0x64, 0x2c, 0x20
        /*0040*/ 	.byte	0x62, 0x6c, 0x6f, 0x63, 0x6b, 0x44, 0x69, 0x6d, 0x2e, 0x78, 0x20, 0x3d, 0x20, 0x25, 0x64, 0x2c
        /*0050*/ 	.byte	0x20, 0x74, 0x68, 0x72, 0x65, 0x61, 0x64, 0x49, 0x64, 0x78, 0x2e, 0x79, 0x20, 0x3d, 0x20, 0x25
        /*0060*/ 	.byte	0x64, 0x2c, 0x20, 0x62, 0x6c, 0x6f, 0x63, 0x6b, 0x49, 0x64, 0x78, 0x2e, 0x79, 0x20, 0x3d, 0x20
        /*0070*/ 	.byte	0x25, 0x64, 0x2c, 0x20, 0x62, 0x6c, 0x6f, 0x63, 0x6b, 0x44, 0x69, 0x6d, 0x2e, 0x79, 0x20, 0x3d
        /*0080*/ 	.byte	0x20, 0x25, 0x64, 0x0a, 0x00
.L_43:


//--------------------- .nv.shared.reserved.0     --------------------------
	.section	.nv.shared.reserved.0,"aw",@nobits
	.weak		__nv_reservedSMEM_offset_0_alias
	.size		__nv_reservedSMEM_offset_0_alias, 0, 64
	.other		__nv_reservedSMEM_offset_0_alias,@"STO_CUDA_RESERVED_SHARED STV_DEFAULT"
__nv_reservedSMEM_offset_0_alias:
	.zero		0
	.zero		64


//--------------------- .nv.global                --------------------------
	.section	.nv.global,"aw",@nobits
.nv.global:
	.type		_ZN34_INTERNAL_eae085ea_4_k_cu_8c3209376thrust24THRUST_300001_SM_1000_NS3seqE,@object
	.size		_ZN34_INTERNAL_eae085ea_4_k_cu_8c3209376thrust24THRUST_300001_SM_1000_NS3seqE,(_ZN34_INTERNAL_eae085ea_4_k_cu_8c3209374cuda3std3__48in_placeE - _ZN34_INTERNAL_eae085ea_4_k_cu_8c3209376thrust24THRUST_300001_SM_1000_NS3seqE)
_ZN34_INTERNAL_eae085ea_4_k_cu_8c3209376thrust24THRUST_300001_SM_1000_NS3seqE:
	.zero		1
	.type		_ZN34_INTERNAL_eae085ea_4_k_cu_8c3209374cuda3std3__48in_placeE,@object
	.size		_ZN34_INTERNAL_eae085ea_4_k_cu_8c3209374cuda3std3__48in_placeE,(_ZN34_INTERNAL_eae085ea_4_k_cu_8c3209374cuda3std6ranges3__45__cpo4sizeE - _ZN34_INTERNAL_eae085ea_4_k_cu_8c3209374cuda3std3__48in_placeE)
_ZN34_INTERNAL_eae085ea_4_k_cu_8c3209374cuda3std3__48in_placeE:
	.zero		1
	.type		_ZN34_INTERNAL_eae085ea_4_k_cu_8c3209374cuda3std6ranges3__45__cpo4sizeE,@object
	.size		_ZN34_INTERNAL_eae085ea_4_k_cu_8c3209374cuda3std6ranges3__45__cpo4sizeE,(_ZN34_INTERNAL_eae085ea_4_k_cu_8c3209376thrust24THRUST_300001_SM_1000_NS12placeholders2_3E - _ZN34_INTERNAL_eae085ea_4_k_cu_8c3209374cuda3std6ranges3__45__cpo4sizeE)
_ZN34_INTERNAL_eae085ea_4_k_cu_8c3209374cuda3std6ranges3__45__cpo4sizeE:
	.zero		1
	.type		_ZN34_INTERNAL_eae085ea_4_k_cu_8c3209376thrust24THRUST_300001_SM_1000_NS12placeholders2_3E,@object
	.size		_ZN34_INTERNAL_eae085ea_4_k_cu_8c3209376thrust24THRUST_300001_SM_1000_NS12placeholders2_3E,(_ZN34_INTERNAL_eae085ea_4_k_cu_8c3209374cuda3std3__45__cpo6cbeginE - _ZN34_INTERNAL_eae085ea_4_k_cu_8c3209376thrust24THRUST_300001_SM_1000_NS12placeholders2_3E)
_ZN34_INTERNAL_eae085ea_4_k_cu_8c3209376thrust24THRUST_300001_SM_1000_NS12placeholders2_3E:
	.zero		1
	.type		_ZN34_INTERNAL_eae085ea_4_k_cu_8c3209374cuda3std3__45__cpo6cbeginE,@object
	.size		_ZN34_INTERNAL_eae085ea_4_k_cu_8c3209374cuda3std3__45__cpo6cbeginE,(_ZN34_INTERNAL_eae085ea_4_k_cu_8c3209374cuda3std6ranges3__45__cpo6cbeginE - _ZN34_INTERNAL_eae085ea_4_k_cu_8c3209374cuda3std3__45__cpo6cbeginE)
_ZN34_INTERNAL_eae085ea_4_k_cu_8c3209374cuda3std3__45__cpo6cbeginE:
	.zero		1
	.type		_ZN34_INTERNAL_eae085ea_4_k_cu_8c3209374cuda3std6ranges3__45__cpo6cbeginE,@object
	.size		_ZN34_INTERNAL_eae085ea_4_k_cu_8c3209374cuda3std6ranges3__45__cpo6cbeginE,(_ZN34_INTERNAL_eae085ea_4_k_cu_8c3209376thrust24THRUST_300001_SM_1000_NS12placeholders2_7E - _ZN34_INTERNAL_eae085ea_4_k_cu_8c3209374cuda3std6ranges3__45__cpo6cbeginE)
_ZN34_INTERNAL_eae085ea_4_k_cu_8c3209374cuda3std6ranges3__45__cpo6cbeginE:
	.zero		1
	.type		_ZN34_INTERNAL_eae085ea_4_k_cu_8c3209376thrust24THRUST_300001_SM_1000_NS12placeholders2_7E,@object
	.size		_ZN34_INTERNAL_eae085ea_4_k_cu_8c3209376thrust24THRUST_300001_SM_1000_NS12placeholders2_7E,(_ZN34_INTERNAL_eae085ea_4_k_cu_8c3209374cuda3std3__45__cpo7crbeginE - _ZN34_INTERNAL_eae085ea_4_k_cu_8c3209376thrust24THRUST_300001_SM_1000_NS12placeholders2_7E)
_ZN34_INTERNAL_eae085ea_4_k_cu_8c3209376thrust24THRUST_300001_SM_1000_NS12placeholders2_7E:
	.zero		1
	.type		_ZN34_INTERNAL_eae085ea_4_k_cu_8c3209374cuda3std3__45__cpo7crbeginE,@object
	.size		_ZN34_INTERNAL_eae085ea_4_k_cu_8c3209374cuda3std3__45__cpo7crbeginE,(_ZN34_INTERNAL_eae085ea_4_k_cu_8c3209374cuda3std6ranges3__45__cpo4nextE - _ZN34_INTERNAL_eae085ea_4_k_cu_8c3209374cuda3std3__45__cpo7crbeginE)
_ZN34_INTERNAL_eae085ea_4_k_cu_8c3209374cuda3std3__45__cpo7crbeginE:
	.zero		1
	.type		_ZN34_INTERNAL_eae085ea_4_k_cu_8c3209374cuda3std6ranges3__45__cpo4nextE,@object
	.size		_ZN34_INTERNAL_eae085ea_4_k_cu_8c3209374cuda3std6ranges3__45__cpo4nextE,(_ZN34_INTERNAL_eae085ea_4_k_cu_8c3209374cuda3std6ranges3__45__cpo4swapE - _ZN34_INTERNAL_eae085ea_4_k_cu_8c3209374cuda3std6ranges3__45__cpo4nextE)
_ZN34_INTERNAL_eae085ea_4_k_cu_8c3209374cuda3std6ranges3__45__cpo4nextE:
	.zero		1
	.type		_ZN34_INTERNAL_eae085ea_4_k_cu_8c3209374cuda3std6ranges3__45__cpo4swapE,@object
	.size		_ZN34_INTERNAL_eae085ea_4_k_cu_8c3209374cuda3std6ranges3__45__cpo4swapE,(_ZN34_INTERNAL_eae085ea_4_k_cu_8c3209376thrust24THRUST_300001_SM_1000_NS8cuda_cub10par_nosyncE - _ZN34_INTERNAL_eae085ea_4_k_cu_8c3209374cuda3std6ranges3__45__cpo4swapE)
_ZN34_INTERNAL_eae085ea_4_k_cu_8c3209374cuda3std6ranges3__45__cpo4swapE:
	.zero		1
	.type		_ZN34_INTERNAL_eae085ea_4_k_cu_8c3209376thrust24THRUST_300001_SM_1000_NS8cuda_cub10par_nosyncE,@object
	.size		_ZN34_INTERNAL_eae085ea_4_k_cu_8c3209376thrust24THRUST_300001_SM_1000_NS8cuda_cub10par_nosyncE,(_ZN34_INTERNAL_eae085ea_4_k_cu_8c3209376thrust24THRUST_300001_SM_1000_NS12placeholders2_9E - _ZN34_INTERNAL_eae085ea_4_k_cu_8c3209376thrust24THRUST_300001_SM_1000_NS8cuda_cub10par_nosyncE)
_ZN34_INTERNAL_eae085ea_4_k_cu_8c3209376thrust24THRUST_300001_SM_1000_NS8cuda_cub10par_nosyncE:
	.zero		1
	.type		_ZN34_INTERNAL_eae085ea_4_k_cu_8c3209376thrust24THRUST_300001_SM_1000_NS12placeholders2_9E,@object
	.size		_ZN34_INTERNAL_eae085ea_4_k_cu_8c3209376thrust24THRUST_300001_SM_1000_NS12placeholders2_9E,(_ZN34_INTERNAL_eae085ea_4_k_cu_8c3209374cuda3std3__436_GLOBAL__N__eae085ea_4_k_cu_8c3209376ignoreE - _ZN34_INTERNAL_eae085ea_4_k_cu_8c3209376thrust24THRUST_300001_SM_1000_NS12placeholders2_9E)
_ZN34_INTERNAL_eae085ea_4_k_cu_8c3209376thrust24THRUST_300001_SM_1000_NS12placeholders2_9E:
	.zero		1
	.type		_ZN34_INTERNAL_eae085ea_4_k_cu_8c3209374cuda3std3__436_GLOBAL__N__eae085ea_4_k_cu_8c3209376ignoreE,@object
	.size		_ZN34_INTERNAL_eae085ea_4_k_cu_8c3209374cuda3std3__436_GLOBAL__N__eae085ea_4_k_cu_8c3209376ignoreE,(_ZN34_INTERNAL_eae085ea_4_k_cu_8c3209374cuda3std6ranges3__45__cpo4dataE - _ZN34_INTERNAL_eae085ea_4_k_cu_8c3209374cuda3std3__436_GLOBAL__N__eae085ea_4_k_cu_8c3209376ignoreE)
_ZN34_INTERNAL_eae085ea_4_k_cu_8c3209374cuda3std3__436_GLOBAL__N__eae085ea_4_k_cu_8c3209376ignoreE:
	.zero		1
	.type		_ZN34_INTERNAL_eae085ea_4_k_cu_8c3209374cuda3std6ranges3__45__cpo4dataE,@object
	.size		_ZN34_INTERNAL_eae085ea_4_k_cu_8c3209374cuda3std6ranges3__45__cpo4dataE,(_ZN34_INTERNAL_eae085ea_4_k_cu_8c3209376thrust24THRUST_300001_SM_1000_NS12placeholders2_1E - _ZN34_INTERNAL_eae085ea_4_k_cu_8c3209374cuda3std6ranges3__45__cpo4dataE)
_ZN34_INTERNAL_eae085ea_4_k_cu_8c3209374cuda3std6ranges3__45__cpo4dataE:
	.zero		1
	.type		_ZN34_INTERNAL_eae085ea_4_k_cu_8c3209376thrust24THRUST_300001_SM_1000_NS12placeholders2_1E,@object
	.size		_ZN34_INTERNAL_eae085ea_4_k_cu_8c3209376thrust24THRUST_300001_SM_1000_NS12placeholders2_1E,(_ZN34_INTERNAL_eae085ea_4_k_cu_8c3209374cuda3std3__45__cpo5beginE - _ZN34_INTERNAL_eae085ea_4_k_cu_8c3209376thrust24THRUST_300001_SM_1000_NS12placeholders2_1E)
_ZN34_INTERNAL_eae085ea_4_k_cu_8c3209376thrust24THRUST_300001_SM_1000_NS12placeholders2_1E:
	.zero		1
	.type		_ZN34_INTERNAL_eae085ea_4_k_cu_8c3209374cuda3std3__45__cpo5beginE,@object
	.size		_ZN34_INTERNAL_eae085ea_4_k_cu_8c3209374cuda3std3__45__cpo5beginE,(_ZN34_INTERNAL_eae085ea_4_k_cu_8c3209374cuda3std6ranges3__45__cpo5beginE - _ZN34_INTERNAL_eae085ea_4_k_cu_8c3209374cuda3std3__45__cpo5beginE)
_ZN34_INTERNAL_eae085ea_4_k_cu_8c3209374cuda3std3__45__cpo5beginE:
	.zero		1
	.type		_ZN34_INTERNAL_eae085ea_4_k_cu_8c3209374cuda3std6ranges3__45__cpo5beginE,@object
	.size		_ZN34_INTERNAL_eae085ea_4_k_cu_8c3209374cuda3std6ranges3__45__cpo5beginE,(_ZN34_INTERNAL_eae085ea_4_k_cu_8c3209376thrust24THRUST_300001_SM_1000_NS12placeholders2_5E - _ZN34_INTERNAL_eae085ea_4_k_cu_8c3209374cuda3std6ranges3__45__cpo5beginE)
_ZN34_INTERNAL_eae085ea_4_k_cu_8c3209374cuda3std6ranges3__45__cpo5beginE:
	.zero		1
	.type		_ZN34_INTERNAL_eae085ea_4_k_cu_8c3209376thrust24THRUST_300001_SM_1000_NS12placeholders2_5E,@object
	.size		_ZN34_INTERNAL_eae085ea_4_k_cu_8c3209376thrust24THRUST_300001_SM_1000_NS12placeholders2_5E,(_ZN34_INTERNAL_eae085ea_4_k_cu_8c3209374cuda3std3__45__cpo6rbeginE - _ZN34_INTERNAL_eae085ea_4_k_cu_8c3209376thrust24THRUST_300001_SM_1000_NS12placeholders2_5E)
_ZN34_INTERNAL_eae085ea_4_k_cu_8c3209376thrust24THRUST_300001_SM_1000_NS12placeholders2_5E:
	.zero		1
	.type		_ZN34_INTERNAL_eae085ea_4_k_cu_8c3209374cuda3std3__45__cpo6rbeginE,@object
	.size		_ZN34_INTERNAL_eae085ea_4_k_cu_8c3209374cuda3std3__45__cpo6rbeginE,(_ZN34_INTERNAL_eae085ea_4_k_cu_8c3209374cuda3std6ranges3__45__cpo7advanceE - _ZN34_INTERNAL_eae085ea_4_k_cu_8c3209374cuda3std3__45__cpo6rbeginE)
_ZN34_INTERNAL_eae085ea_4_k_cu_8c3209374cuda3std3__45__cpo6rbeginE:
	.zero		1
	.type		_ZN34_INTERNAL_eae085ea_4_k_cu_8c3209374cuda3std6ranges3__45__cpo7advanceE,@object
	.size		_ZN34_INTERNAL_eae085ea_4_k_cu_8c3209374cuda3std6ranges3__45__cpo7advanceE,(_ZN34_INTERNAL_eae085ea_4_k_cu_8c3209374cuda3std3__47nulloptE - _ZN34_INTERNAL_eae085ea_4_k_cu_8c3209374cuda3std6ranges3__45__cpo7advanceE)
_ZN34_INTERNAL_eae085ea_4_k_cu_8c3209374cuda3std6ranges3__45__cpo7advanceE:
	.zero		1
	.type		_ZN34_INTERNAL_eae085ea_4_k_cu_8c3209374cuda3std3__47nulloptE,@object
	.size		_ZN34_INTERNAL_eae085ea_4_k_cu_8c3209374cuda3std3__47nulloptE,(_ZN34_INTERNAL_eae085ea_4_k_cu_8c3209374cuda3std6ranges3__45__cpo8distanceE - _ZN34_INTERNAL_eae085ea_4_k_cu_8c3209374cuda3std3__47nulloptE)
_ZN34_INTERNAL_eae085ea_4_k_cu_8c3209374cuda3std3__47nulloptE:
	.zero		1
	.type		_ZN34_INTERNAL_eae085ea_4_k_cu_8c3209374cuda3std6ranges3__45__cpo8distanceE,@object
	.size		_ZN34_INTERNAL_eae085ea_4_k_cu_8c3209374cuda3std6ranges3__45__cpo8distanceE,(_ZN34_INTERNAL_eae085ea_4_k_cu_8c3209376thrust24THRUST_300001_SM_1000_NS12placeholders3_10E - _ZN34_INTERNAL_eae085ea_4_k_cu_8c3209374cuda3std6ranges3__45__cpo8distanceE)
_ZN34_INTERNAL_eae085ea_4_k_cu_8c3209374cuda3std6ranges3__45__cpo8distanceE:
	.zero		1
	.type		_ZN34_INTERNAL_eae085ea_4_k_cu_8c3209376thrust24THRUST_300001_SM_1000_NS12placeholders3_10E,@object
	.size		_ZN34_INTERNAL_eae085ea_4_k_cu_8c3209376thrust24THRUST_300001_SM_1000_NS12placeholders3_10E,(_ZN34_INTERNAL_eae085ea_4_k_cu_8c3209374cuda3std3__419piecewise_constructE - _ZN34_INTERNAL_eae085ea_4_k_cu_8c3209376thrust24THRUST_300001_SM_1000_NS12placeholders3_10E)
_ZN34_INTERNAL_eae085ea_4_k_cu_8c3209376thrust24THRUST_300001_SM_1000_NS12placeholders3_10E:
	.zero		1
	.type		_ZN34_INTERNAL_eae085ea_4_k_cu_8c3209374cuda3std3__419piecewise_constructE,@object
	.size		_ZN34_INTERNAL_eae085ea_4_k_cu_8c3209374cuda3std3__419piecewise_constructE,(_ZN34_INTERNAL_eae085ea_4_k_cu_8c3209374cuda3std6ranges3__45__cpo5cdataE - _ZN34_INTERNAL_eae085ea_4_k_cu_8c3209374cuda3std3__419piecewise_constructE)
_ZN34_INTERNAL_eae085ea_4_k_cu_8c3209374cuda3std3__419piecewise_constructE:
	.zero		1
	.type		_ZN34_INTERNAL_eae085ea_4_k_cu_8c3209374cuda3std6ranges3__45__cpo5cdataE,@object
	.size		_ZN34_INTERNAL_eae085ea_4_k_cu_8c3209374cuda3std6ranges3__45__cpo5cdataE,(_ZN34_INTERNAL_eae085ea_4_k_cu_8c3209376thrust24THRUST_300001_SM_1000_NS12placeholders2_2E - _ZN34_INTERNAL_eae085ea_4_k_cu_8c3209374cuda3std6ranges3__45__cpo5cdataE)
_ZN34_INTERNAL_eae085ea_4_k_cu_8c3209374cuda3std6ranges3__45__cpo5cdataE:
	.zero		1
	.type		_ZN34_INTERNAL_eae085ea_4_k_cu_8c3209376thrust24THRUST_300001_SM_1000_NS12placeholders2_2E,@object
	.size		_ZN34_INTERNAL_eae085ea_4_k_cu_8c3209376thrust24THRUST_300001_SM_1000_NS12placeholders2_2E,(_ZN34_INTERNAL_eae085ea_4_k_cu_8c3209374cuda3std3__45__cpo3endE - _ZN34_INTERNAL_eae085ea_4_k_cu_8c3209376thrust24THRUST_300001_SM_1000_NS12placeholders2_2E)
_ZN34_INTERNAL_eae085ea_4_k_cu_8c3209376thrust24THRUST_300001_SM_1000_NS12placeholders2_2E:
	.zero		1
	.type		_ZN34_INTERNAL_eae085ea_4_k_cu_8c3209374cuda3std3__45__cpo3endE,@object
	.size		_ZN34_INTERNAL_eae085ea_4_k_cu_8c3209374cuda3std3__45__cpo3endE,(_ZN34_INTERNAL_eae085ea_4_k_cu_8c3209374cuda3std6ranges3__45__cpo3endE - _ZN34_INTERNAL_eae085ea_4_k_cu_8c3209374cuda3std3__45__cpo3endE)
_ZN34_INTERNAL_eae085ea_4_k_cu_8c3209374cuda3std3__45__cpo3endE:
	.zero		1
	.type		_ZN34_INTERNAL_eae085ea_4_k_cu_8c3209374cuda3std6ranges3__45__cpo3endE,@object
	.size		_ZN34_INTERNAL_eae085ea_4_k_cu_8c3209374cuda3std6ranges3__45__cpo3endE,(_ZN34_INTERNAL_eae085ea_4_k_cu_8c3209376thrust24THRUST_300001_SM_1000_NS12placeholders2_6E - _ZN34_INTERNAL_eae085ea_4_k_cu_8c3209374cuda3std6ranges3__45__cpo3endE)
_ZN34_INTERNAL_eae085ea_4_k_cu_8c3209374cuda3std6ranges3__45__cpo3endE:
	.zero		1
	.type		_ZN34_INTERNAL_eae085ea_4_k_cu_8c3209376thrust24THRUST_300001_SM_1000_NS12placeholders2_6E,@object
	.size		_ZN34_INTERNAL_eae085ea_4_k_cu_8c3209376thrust24THRUST_300001_SM_1000_NS12placeholders2_6E,(_ZN34_INTERNAL_eae085ea_4_k_cu_8c3209374cuda3std3__45__cpo4rendE - _ZN34_INTERNAL_eae085ea_4_k_cu_8c3209376thrust24THRUST_300001_SM_1000_NS12placeholders2_6E)
_ZN34_INTERNAL_eae085ea_4_k_cu_8c3209376thrust24THRUST_300001_SM_1000_NS12placeholders2_6E:
	.zero		1
	.type		_ZN34_INTERNAL_eae085ea_4_k_cu_8c3209374cuda3std3__45__cpo4rendE,@object
	.size		_ZN34_INTERNAL_eae085ea_4_k_cu_8c3209374cuda3std3__45__cpo4rendE,(_ZN34_INTERNAL_eae085ea_4_k_cu_8c3209374cuda3std6ranges3__45__cpo9iter_swapE - _ZN34_INTERNAL_eae085ea_4_k_cu_8c3209374cuda3std3__45__cpo4rendE)
_ZN34_INTERNAL_eae085ea_4_k_cu_8c3209374cuda3std3__45__cpo4rendE:
	.zero		1
	.type		_ZN34_INTERNAL_eae085ea_4_k_cu_8c3209374cuda3std6ranges3__45__cpo9iter_swapE,@object
	.size		_ZN34_INTERNAL_eae085ea_4_k_cu_8c3209374cuda3std6ranges3__45__cpo9iter_swapE,(_ZN34_INTERNAL_eae085ea_4_k_cu_8c3209374cuda3std3__48unexpectE - _ZN34_INTERNAL_eae085ea_4_k_cu_8c3209374cuda3std6ranges3__45__cpo9iter_swapE)
_ZN34_INTERNAL_eae085ea_4_k_cu_8c3209374cuda3std6ranges3__45__cpo9iter_swapE:
	.zero		1
	.type		_ZN34_INTERNAL_eae085ea_4_k_cu_8c3209374cuda3std3__48unexpectE,@object
	.size		_ZN34_INTERNAL_eae085ea_4_k_cu_8c3209374cuda3std3__48unexpectE,(_ZN34_INTERNAL_eae085ea_4_k_cu_8c3209376thrust24THRUST_300001_SM_1000_NS8cuda_cub3parE - _ZN34_INTERNAL_eae085ea_4_k_cu_8c3209374cuda3std3__48unexpectE)
_ZN34_INTERNAL_eae085ea_4_k_cu_8c3209374cuda3std3__48unexpectE:
	.zero		1
	.type		_ZN34_INTERNAL_eae085ea_4_k_cu_8c3209376thrust24THRUST_300001_SM_1000_NS8cuda_cub3parE,@object
	.size		_ZN34_INTERNAL_eae085ea_4_k_cu_8c3209376thrust24THRUST_300001_SM_1000_NS8cuda_cub3parE,(_ZN34_INTERNAL_eae085ea_4_k_cu_8c3209376thrust24THRUST_300001_SM_1000_NS12placeholders2_4E - _ZN34_INTERNAL_eae085ea_4_k_cu_8c3209376thrust24THRUST_300001_SM_1000_NS8cuda_cub3parE)
_ZN34_INTERNAL_eae085ea_4_k_cu_8c3209376thrust24THRUST_300001_SM_1000_NS8cuda_cub3parE:
	.zero		1
	.type		_ZN34_INTERNAL_eae085ea_4_k_cu_8c3209376thrust24THRUST_300001_SM_1000_NS12placeholders2_4E,@object
	.size		_ZN34_INTERNAL_eae085ea_4_k_cu_8c3209376thrust24THRUST_300001_SM_1000_NS12placeholders2_4E,(_ZN34_INTERNAL_eae085ea_4_k_cu_8c3209374cuda3std3__45__cpo4cendE - _ZN34_INTERNAL_eae085ea_4_k_cu_8c3209376thrust24THRUST_300001_SM_1000_NS12placeholders2_4E)
_ZN34_INTERNAL_eae085ea_4_k_cu_8c3209376thrust24THRUST_300001_SM_1000_NS12placeholders2_4E:
	.zero		1
	.type		_ZN34_INTERNAL_eae085ea_4_k_cu_8c3209374cuda3std3__45__cpo4cendE,@object
	.size		_ZN34_INTERNAL_eae085ea_4_k_cu_8c3209374cuda3std3__45__cpo4cendE,(_ZN34_INTERNAL_eae085ea_4_k_cu_8c3209374cuda3std6ranges3__45__cpo4cendE - _ZN34_INTERNAL_eae085ea_4_k_cu_8c3209374cuda3std3__45__cpo4cendE)
_ZN34_INTERNAL_eae085ea_4_k_cu_8c3209374cuda3std3__45__cpo4cendE:
	.zero		1
	.type		_ZN34_INTERNAL_eae085ea_4_k_cu_8c3209374cuda3std6ranges3__45__cpo4cendE,@object
	.size		_ZN34_INTERNAL_eae085ea_4_k_cu_8c3209374cuda3std6ranges3__45__cpo4cendE,(_ZN34_INTERNAL_eae085ea_4_k_cu_8c3209374cuda3std3__420unreachable_sentinelE - _ZN34_INTERNAL_eae085ea_4_k_cu_8c3209374cuda3std6ranges3__45__cpo4cendE)
_ZN34_INTERNAL_eae085ea_4_k_cu_8c3209374cuda3std6ranges3__45__cpo4cendE:
	.zero		1
	.type		_ZN34_INTERNAL_eae085ea_4_k_cu_8c3209374cuda3std3__420unreachable_sentinelE,@object
	.size		_ZN34_INTERNAL_eae085ea_4_k_cu_8c3209374cuda3std3__420unreachable_sentinelE,(_ZN34_INTERNAL_eae085ea_4_k_cu_8c3209374cuda3std6ranges3__45__cpo5ssizeE - _ZN34_INTERNAL_eae085ea_4_k_cu_8c3209374cuda3std3__420unreachable_sentinelE)
_ZN34_INTERNAL_eae085ea_4_k_cu_8c3209374cuda3std3__420unreachable_sentinelE:
	.zero		1
	.type		_ZN34_INTERNAL_eae085ea_4_k_cu_8c3209374cuda3std6ranges3__45__cpo5ssizeE,@object
	.size		_ZN34_INTERNAL_eae085ea_4_k_cu_8c3209374cuda3std6ranges3__45__cpo5ssizeE,(_ZN34_INTERNAL_eae085ea_4_k_cu_8c3209376thrust24THRUST_300001_SM_1000_NS12placeholders2_8E - _ZN34_INTERNAL_eae085ea_4_k_cu_8c3209374cuda3std6ranges3__45__cpo5ssizeE)
_ZN34_INTERNAL_eae085ea_4_k_cu_8c3209374cuda3std6ranges3__45__cpo5ssizeE:
	.zero		1
	.type		_ZN34_INTERNAL_eae085ea_4_k_cu_8c3209376thrust24THRUST_300001_SM_1000_NS12placeholders2_8E,@object
	.size		_ZN34_INTERNAL_eae085ea_4_k_cu_8c3209376thrust24THRUST_300001_SM_1000_NS12placeholders2_8E,(_ZN34_INTERNAL_eae085ea_4_k_cu_8c3209374cuda3std3__45__cpo5crendE - _ZN34_INTERNAL_eae085ea_4_k_cu_8c3209376thrust24THRUST_300001_SM_1000_NS12placeholders2_8E)
_ZN34_INTERNAL_eae085ea_4_k_cu_8c3209376thrust24THRUST_300001_SM_1000_NS12placeholders2_8E:
	.zero		1
	.type		_ZN34_INTERNAL_eae085ea_4_k_cu_8c3209374cuda3std3__45__cpo5crendE,@object
	.size		_ZN34_INTERNAL_eae085ea_4_k_cu_8c3209374cuda3std3__45__cpo5crendE,(_ZN34_INTERNAL_eae085ea_4_k_cu_8c3209374cuda3std6ranges3__45__cpo4prevE - _ZN34_INTERNAL_eae085ea_4_k_cu_8c3209374cuda3std3__45__cpo5crendE)
_ZN34_INTERNAL_eae085ea_4_k_cu_8c3209374cuda3std3__45__cpo5crendE:
	.zero		1
	.type		_ZN34_INTERNAL_eae085ea_4_k_cu_8c3209374cuda3std6ranges3__45__cpo4prevE,@object
	.size		_ZN34_INTERNAL_eae085ea_4_k_cu_8c3209374cuda3std6ranges3__45__cpo4prevE,(_ZN34_INTERNAL_eae085ea_4_k_cu_8c3209374cuda3std6ranges3__45__cpo9iter_moveE - _ZN34_INTERNAL_eae085ea_4_k_cu_8c3209374cuda3std6ranges3__45__cpo4prevE)
_ZN34_INTERNAL_eae085ea_4_k_cu_8c3209374cuda3std6ranges3__45__cpo4prevE:
	.zero		1
	.type		_ZN34_INTERNAL_eae085ea_4_k_cu_8c3209374cuda3std6ranges3__45__cpo9iter_moveE,@object
	.size		_ZN34_INTERNAL_eae085ea_4_k_cu_8c3209374cuda3std6ranges3__45__cpo9iter_moveE,(_ZN34_INTERNAL_eae085ea_4_k_cu_8c3209376thrust24THRUST_300001_SM_1000_NS6system6detail10sequential3seqE - _ZN34_INTERNAL_eae085ea_4_k_cu_8c3209374cuda3std6ranges3__45__cpo9iter_moveE)
_ZN34_INTERNAL_eae085ea_4_k_cu_8c3209374cuda3std6ranges3__45__cpo9iter_moveE:
	.zero		1
	.type		_ZN34_INTERNAL_eae085ea_4_k_cu_8c3209376thrust24THRUST_300001_SM_1000_NS6system6detail10sequential3seqE,@object
	.size		_ZN34_INTERNAL_eae085ea_4_k_cu_8c3209376thrust24THRUST_300001_SM_1000_NS6system6detail10sequential3seqE,(.L_31 - _ZN34_INTERNAL_eae085ea_4_k_cu_8c3209376thrust24THRUST_300001_SM_1000_NS6system6detail10sequential3seqE)
_ZN34_INTERNAL_eae085ea_4_k_cu_8c3209376thrust24THRUST_300001_SM_1000_NS6system6detail10sequential3seqE:
	.zero		1
.L_31:


//--------------------- .nv.constant0._ZN3cub18CUB_300001_SM_10006detail11EmptyKernelIvEEvv --------------------------
	.section	.nv.constant0._ZN3cub18CUB_300001_SM_10006detail11EmptyKernelIvEEvv,"a",@progbits
	.sectionflags	@""
	.align	4
.nv.constant0._ZN3cub18CUB_300001_SM_10006detail11EmptyKernelIvEEvv:
	.zero		896


//--------------------- .nv.constant0._Z13Device_Kernelv --------------------------
	.section	.nv.constant0._Z13Device_Kernelv,"a",@progbits
	.sectionflags	@""
	.align	4
.nv.constant0._Z13Device_Kernelv:
	.zero		896


//--------------------- SYMBOLS --------------------------

	.type		.nv.reservedSmem.offset0,@object
	.size		.nv.reservedSmem.offset0,0x4
	.type		vprintf,@function
